//
// Generated by NVIDIA NVVM Compiler
//
// Compiler Build ID: CL-36424714
// Cuda compilation tools, release 13.0, V13.0.88
// Based on NVVM 20.0.0
//

.version 9.0
.target sm_100
.address_size 64

	// .globl	default_function_kernel_1

.visible .entry default_function_kernel_1(
	.param .u64 .ptr .align 1 default_function_kernel_1_param_0,
	.param .u64 .ptr .align 1 default_function_kernel_1_param_1,
	.param .u64 .ptr .align 1 default_function_kernel_1_param_2,
	.param .u64 .ptr .align 1 default_function_kernel_1_param_3
)
.maxntid 56
{
	.reg .b16 	%rs<4>;
	.reg .b32 	%r<16>;
	.reg .b32 	%f<9>;
	.reg .b64 	%rd<16>;

	ld.param.u64 	%rd1, [default_function_kernel_1_param_0];
	ld.param.u64 	%rd2, [default_function_kernel_1_param_1];
	ld.param.u64 	%rd3, [default_function_kernel_1_param_2];
	ld.param.u64 	%rd4, [default_function_kernel_1_param_3];
	cvta.to.global.u64 	%rd5, %rd1;
	cvta.to.global.u64 	%rd6, %rd2;
	cvta.to.global.u64 	%rd7, %rd4;
	cvta.to.global.u64 	%rd8, %rd3;
	mov.u32 	%r1, %ctaid.x;
	mov.u32 	%r2, %tid.x;
	mad.lo.s32 	%r3, %r1, 56, %r2;
	mul.wide.u32 	%rd9, %r3, 4;
	add.s64 	%rd10, %rd8, %rd9;
	ld.global.nc.f32 	%f1, [%rd10];
	shr.u32 	%r4, %r2, 3;
	mad.lo.s32 	%r5, %r1, 7, %r4;
	mul.hi.u32 	%r6, %r5, -701792041;
	shr.u32 	%r7, %r6, 8;
	mul.lo.s32 	%r8, %r7, 306;
	sub.s32 	%r9, %r5, %r8;
	cvt.u16.u32 	%rs1, %r9;
	mul.hi.u16 	%rs2, %rs1, -3855;
	shr.u16 	%rs3, %rs2, 5;
	cvt.u32.u16 	%r10, %rs3;
	mul.wide.u32 	%rd11, %r10, 4;
	add.s64 	%rd12, %rd7, %rd11;
	ld.global.nc.f32 	%f2, [%rd12];
	mul.f32 	%f3, %f1, %f2;
	mul.hi.u32 	%r11, %r3, -252645135;
	shr.u32 	%r12, %r11, 8;
	mul.lo.s32 	%r13, %r12, 272;
	sub.s32 	%r14, %r3, %r13;
	mad.lo.s32 	%r15, %r7, 272, %r14;
	mul.wide.u32 	%rd13, %r15, 4;
	add.s64 	%rd14, %rd6, %rd13;
	ld.global.nc.f32 	%f4, [%rd14];
	fma.rn.f32 	%f5, %f4, 0f3DE38E37, 0f3727C5AC;
	sqrt.rn.f32 	%f6, %f5;
	rcp.rn.f32 	%f7, %f6;
	mul.f32 	%f8, %f3, %f7;
	add.s64 	%rd15, %rd5, %rd9;
	st.global.f32 	[%rd15], %f8;
	ret;

}
	// .globl	default_function_kernel
.visible .entry default_function_kernel(
	.param .u64 .ptr .align 1 default_function_kernel_param_0,
	.param .u64 .ptr .align 1 default_function_kernel_param_1
)
.maxntid 16
{
	.reg .b32 	%r<13>;
	.reg .b32 	%f<19>;
	.reg .b64 	%rd<9>;

	ld.param.u64 	%rd1, [default_function_kernel_param_0];
	ld.param.u64 	%rd2, [default_function_kernel_param_1];
	cvta.to.global.u64 	%rd3, %rd1;
	mov.u32 	%r1, %ctaid.x;
	shl.b32 	%r2, %r1, 4;
	mov.u32 	%r3, %tid.x;
	or.b32  	%r4, %r2, %r3;
	mul.wide.u32 	%rd4, %r4, 4;
	add.s64 	%rd5, %rd3, %rd4;
	mul.hi.u32 	%r5, %r1, 2021161081;
	shr.u32 	%r6, %r5, 3;
	mul.lo.s32 	%r7, %r6, 2448;
	mul.lo.s32 	%r8, %r6, 17;
	sub.s32 	%r9, %r1, %r8;
	shl.b32 	%r10, %r9, 4;
	or.b32  	%r11, %r7, %r3;
	add.s32 	%r12, %r11, %r10;
	cvta.to.global.u64 	%rd6, %rd2;
	mul.wide.u32 	%rd7, %r12, 4;
	add.s64 	%rd8, %rd6, %rd7;
	ld.global.nc.f32 	%f1, [%rd8];
	fma.rn.f32 	%f2, %f1, %f1, 0f00000000;
	ld.global.nc.f32 	%f3, [%rd8+1088];
	fma.rn.f32 	%f4, %f3, %f3, %f2;
	ld.global.nc.f32 	%f5, [%rd8+2176];
	fma.rn.f32 	%f6, %f5, %f5, %f4;
	ld.global.nc.f32 	%f7, [%rd8+3264];
	fma.rn.f32 	%f8, %f7, %f7, %f6;
	ld.global.nc.f32 	%f9, [%rd8+4352];
	fma.rn.f32 	%f10, %f9, %f9, %f8;
	ld.global.nc.f32 	%f11, [%rd8+5440];
	fma.rn.f32 	%f12, %f11, %f11, %f10;
	ld.global.nc.f32 	%f13, [%rd8+6528];
	fma.rn.f32 	%f14, %f13, %f13, %f12;
	ld.global.nc.f32 	%f15, [%rd8+7616];
	fma.rn.f32 	%f16, %f15, %f15, %f14;
	ld.global.nc.f32 	%f17, [%rd8+8704];
	fma.rn.f32 	%f18, %f17, %f17, %f16;
	st.global.f32 	[%rd5], %f18;
	ret;

}


// ===== COMPILED SASS (sm_100) =====

	.target	sm_100

	.elftype	@"ET_EXEC"


//--------------------- .note.nv.tkinfo           --------------------------
	.section	.note.nv.tkinfo,"",@"SHT_NOTE"
	.sectionflags	@"SHF_NOTE_NV_TKINFO"
	.tkinfo
        /*0018*/ 	.word	0x00000002
        /*0030*/ 	.string	""
        /*0030*/ 	.string	"ptxas"
        /*0030*/ 	.string	"Cuda compilation tools, release 13.0, V13.0.88"
        /*0030*/ 	.string	"Build cuda_13.0.r13.0/compiler.36424714_0"
        /*0030*/ 	.string	"-arch sm_100 -m 64 "



//--------------------- .note.nv.cuinfo           --------------------------
	.section	.note.nv.cuinfo,"",@"SHT_NOTE"
	.sectionflags	@"SHF_NOTE_NV_CUINFO"
        /*0018*/ 	.short	0x0002
        /*001a*/ 	.short	0x0064
        /*001c*/ 	.short	0x0082
	.zero		2


//--------------------- .nv.info                  --------------------------
	.section	.nv.info,"",@"SHT_CUDA_INFO"
	.align	4


	//----- nvinfo : EIATTR_REGCOUNT
	.align		4
        /*0000*/ 	.byte	0x04, 0x2f
        /*0002*/ 	.short	(.L_1 - .L_0)
	.align		4
.L_0:
        /*0004*/ 	.word	index@(default_function_kernel_1)
        /*0008*/ 	.word	0x0000000e


	//----- nvinfo : EIATTR_FRAME_SIZE
	.align		4
.L_1:
        /*000c*/ 	.byte	0x04, 0x11
        /*000e*/ 	.short	(.L_3 - .L_2)
	.align		4
.L_2:
        /*0010*/ 	.word	index@($__internal_1_$__cuda_sm20_sqrt_rn_f32_slowpath)
        /*0014*/ 	.word	0x00000000


	//----- nvinfo : EIATTR_FRAME_SIZE
	.align		4
.L_3:
        /*0018*/ 	.byte	0x04, 0x11
        /*001a*/ 	.short	(.L_5 - .L_4)
	.align		4
.L_4:
        /*001c*/ 	.word	index@($__internal_0_$__cuda_sm20_rcp_rn_f32_slowpath)
        /*0020*/ 	.word	0x00000000


	//----- nvinfo : EIATTR_FRAME_SIZE
	.align		4
.L_5:
        /*0024*/ 	.byte	0x04, 0x11
        /*0026*/ 	.short	(.L_7 - .L_6)
	.align		4
.L_6:
        /*0028*/ 	.word	index@(default_function_kernel_1)
        /*002c*/ 	.word	0x00000000


	//----- nvinfo : EIATTR_REGCOUNT
	.align		4
.L_7:
        /*0030*/ 	.byte	0x04, 0x2f
        /*0032*/ 	.short	(.L_9 - .L_8)
	.align		4
.L_8:
        /*0034*/ 	.word	index@(default_function_kernel)
        /*0038*/ 	.word	0x00000014


	//----- nvinfo : EIATTR_FRAME_SIZE
	.align		4
.L_9:
        /*003c*/ 	.byte	0x04, 0x11
        /*003e*/ 	.short	(.L_11 - .L_10)
	.align		4
.L_10:
        /*0040*/ 	.word	index@(default_function_kernel)
        /*0044*/ 	.word	0x00000000


	//----- nvinfo : EIATTR_MIN_STACK_SIZE
	.align		4
.L_11:
        /*0048*/ 	.byte	0x04, 0x12
        /*004a*/ 	.short	(.L_13 - .L_12)
	.align		4
.L_12:
        /*004c*/ 	.word	index@(default_function_kernel)
        /*0050*/ 	.word	0x00000000


	//----- nvinfo : EIATTR_MIN_STACK_SIZE
	.align		4
.L_13:
        /*0054*/ 	.byte	0x04, 0x12
        /*0056*/ 	.short	(.L_15 - .L_14)
	.align		4
.L_14:
        /*0058*/ 	.word	index@(default_function_kernel_1)
        /*005c*/ 	.word	0x00000000
.L_15:


//--------------------- .nv.compat                --------------------------
	.section	.nv.compat,"",@"SHT_CUDA_COMPAT_INFO"
	.align	4
        /*0000*/ 	.byte	0x02, 0x09, 0x00, 0x00, 0x02, 0x02, 0x01, 0x00, 0x02, 0x05, 0x05, 0x00, 0x03, 0x07, 0x01, 0x01
        /*0010*/ 	.byte	0x02, 0x03, 0x00, 0x00, 0x02, 0x06, 0x01, 0x00, 0x04, 0x0b, 0x08, 0x00, 0x01, 0x00, 0x00, 0x00
        /*0020*/ 	.byte	0x00, 0x00, 0x00, 0x00


//--------------------- .nv.info.default_function_kernel --------------------------
	.section	.nv.info.default_function_kernel,"",@"SHT_CUDA_INFO"
	.sectionflags	@""
	.align	4


	//----- nvinfo : EIATTR_CUDA_API_VERSION
	.align		4
        /*0000*/ 	.byte	0x04, 0x37
        /*0002*/ 	.short	(.L_17 - .L_16)
.L_16:
        /*0004*/ 	.word	0x00000082


	//----- nvinfo : EIATTR_KPARAM_INFO
	.align		4
.L_17:
        /*0008*/ 	.byte	0x04, 0x17
        /*000a*/ 	.short	(.L_19 - .L_18)
.L_18:
        /*000c*/ 	.word	0x00000000
        /*0010*/ 	.short	0x0001
        /*0012*/ 	.short	0x0008
        /*0014*/ 	.byte	0x00, 0xf5, 0x21, 0x00


	//----- nvinfo : EIATTR_KPARAM_INFO
	.align		4
.L_19:
        /*0018*/ 	.byte	0x04, 0x17
        /*001a*/ 	.short	(.L_21 - .L_20)
.L_20:
        /*001c*/ 	.word	0x00000000
        /*0020*/ 	.short	0x0000
        /*0022*/ 	.short	0x0000
        /*0024*/ 	.byte	0x00, 0xf5, 0x21, 0x00


	//----- nvinfo : EIATTR_SPARSE_MMA_MASK
	.align		4
.L_21:
        /*0028*/ 	.byte	0x03, 0x50
        /*002a*/ 	.short	0x0000


	//----- nvinfo : EIATTR_MAXREG_COUNT
	.align		4
        /*002c*/ 	.byte	0x03, 0x1b
        /*002e*/ 	.short	0x00ff


	//----- nvinfo : EIATTR_MERCURY_ISA_VERSION
	.align		4
        /*0030*/ 	.byte	0x03, 0x5f
        /*0032*/ 	.short	0x0101


	//----- nvinfo : EIATTR_VRC_CTA_INIT_COUNT
	.align		4
        /*0034*/ 	.byte	0x02, 0x4a
	.zero		1
	.zero		1


	//----- nvinfo : EIATTR_EXIT_INSTR_OFFSETS
	.align		4
        /*0038*/ 	.byte	0x04, 0x1c
        /*003a*/ 	.short	(.L_23 - .L_22)


	//   ....[0]....
.L_22:
        /*003c*/ 	.word	0x00000230


	//----- nvinfo : EIATTR_MAX_THREADS
	.align		4
.L_23:
        /*0040*/ 	.byte	0x04, 0x05
        /*0042*/ 	.short	(.L_25 - .L_24)
.L_24:
        /*0044*/ 	.word	0x00000010
        /*0048*/ 	.word	0x00000001
        /*004c*/ 	.word	0x00000001


	//----- nvinfo : EIATTR_CBANK_PARAM_SIZE
	.align		4
.L_25:
        /*0050*/ 	.byte	0x03, 0x19
        /*0052*/ 	.short	0x0010


	//----- nvinfo : EIATTR_PARAM_CBANK
	.align		4
        /*0054*/ 	.byte	0x04, 0x0a
        /*0056*/ 	.short	(.L_27 - .L_26)
	.align		4
.L_26:
        /*0058*/ 	.word	index@(.nv.constant0.default_function_kernel)
        /*005c*/ 	.short	0x0380
        /*005e*/ 	.short	0x0010


	//----- nvinfo : EIATTR_SW_WAR
	.align		4
.L_27:
        /*0060*/ 	.byte	0x04, 0x36
        /*0062*/ 	.short	(.L_29 - .L_28)
.L_28:
        /*0064*/ 	.word	0x00000008
.L_29:


//--------------------- .nv.info.default_function_kernel_1 --------------------------
	.section	.nv.info.default_function_kernel_1,"",@"SHT_CUDA_INFO"
	.sectionflags	@""
	.align	4


	//----- nvinfo : EIATTR_CUDA_API_VERSION
	.align		4
        /*0000*/ 	.byte	0x04, 0x37
        /*0002*/ 	.short	(.L_31 - .L_30)
.L_30:
        /*0004*/ 	.word	0x00000082


	//----- nvinfo : EIATTR_KPARAM_INFO
	.align		4
.L_31:
        /*0008*/ 	.byte	0x04, 0x17
        /*000a*/ 	.short	(.L_33 - .L_32)
.L_32:
        /*000c*/ 	.word	0x00000000
        /*0010*/ 	.short	0x0003
        /*0012*/ 	.short	0x0018
        /*0014*/ 	.byte	0x00, 0xf5, 0x21, 0x00


	//----- nvinfo : EIATTR_KPARAM_INFO
	.align		4
.L_33:
        /*0018*/ 	.byte	0x04, 0x17
        /*001a*/ 	.short	(.L_35 - .L_34)
.L_34:
        /*001c*/ 	.word	0x00000000
        /*0020*/ 	.short	0x0002
        /*0022*/ 	.short	0x0010
        /*0024*/ 	.byte	0x00, 0xf5, 0x21, 0x00


	//----- nvinfo : EIATTR_KPARAM_INFO
	.align		4
.L_35:
        /*0028*/ 	.byte	0x04, 0x17
        /*002a*/ 	.short	(.L_37 - .L_36)
.L_36:
        /*002c*/ 	.word	0x00000000
        /*0030*/ 	.short	0x0001
        /*0032*/ 	.short	0x0008
        /*0034*/ 	.byte	0x00, 0xf5, 0x21, 0x00


	//----- nvinfo : EIATTR_KPARAM_INFO
	.align		4
.L_37:
        /*0038*/ 	.byte	0x04, 0x17
        /*003a*/ 	.short	(.L_39 - .L_38)
.L_38:
        /*003c*/ 	.word	0x00000000
        /*0040*/ 	.short	0x0000
        /*0042*/ 	.short	0x0000
        /*0044*/ 	.byte	0x00, 0xf5, 0x21, 0x00


	//----- nvinfo : EIATTR_SPARSE_MMA_MASK
	.align		4
.L_39:
        /*0048*/ 	.byte	0x03, 0x50
        /*004a*/ 	.short	0x0000


	//----- nvinfo : EIATTR_MAXREG_COUNT
	.align		4
        /*004c*/ 	.byte	0x03, 0x1b
        /*004e*/ 	.short	0x00ff


	//----- nvinfo : EIATTR_MERCURY_ISA_VERSION
	.align		4
        /*0050*/ 	.byte	0x03, 0x5f
        /*0052*/ 	.short	0x0101


	//----- nvinfo : EIATTR_VRC_CTA_INIT_COUNT
	.align		4
        /*0054*/ 	.byte	0x02, 0x4a
	.zero		1
	.zero		1


	//----- nvinfo : EIATTR_EXIT_INSTR_OFFSETS
	.align		4
        /*0058*/ 	.byte	0x04, 0x1c
        /*005a*/ 	.short	(.L_41 - .L_40)


	//   ....[0]....
.L_40:
        /*005c*/ 	.word	0x000003b0


	//----- nvinfo : EIATTR_MAX_THREADS
	.align		4
.L_41:
        /*0060*/ 	.byte	0x04, 0x05
        /*0062*/ 	.short	(.L_43 - .L_42)
.L_42:
        /*0064*/ 	.word	0x00000038
        /*0068*/ 	.word	0x00000001
        /*006c*/ 	.word	0x00000001


	//----- nvinfo : EIATTR_CRS_STACK_SIZE
	.align		4
.L_43:
        /*0070*/ 	.byte	0x04, 0x1e
        /*0072*/ 	.short	(.L_45 - .L_44)
.L_44:
        /*0074*/ 	.word	0x00000000


	//----- nvinfo : EIATTR_CBANK_PARAM_SIZE
	.align		4
.L_45:
        /*0078*/ 	.byte	0x03, 0x19
        /*007a*/ 	.short	0x0020


	//----- nvinfo : EIATTR_PARAM_CBANK
	.align		4
        /*007c*/ 	.byte	0x04, 0x0a
        /*007e*/ 	.short	(.L_47 - .L_46)
	.align		4
.L_46:
        /*0080*/ 	.word	index@(.nv.constant0.default_function_kernel_1)
        /*0084*/ 	.short	0x0380
        /*0086*/ 	.short	0x0020


	//----- nvinfo : EIATTR_SW_WAR
	.align		4
.L_47:
        /*0088*/ 	.byte	0x04, 0x36
        /*008a*/ 	.short	(.L_49 - .L_48)
.L_48:
        /*008c*/ 	.word	0x00000008
.L_49:


//--------------------- .nv.callgraph             --------------------------
	.section	.nv.callgraph,"",@"SHT_CUDA_CALLGRAPH"
	.align	4
	.sectionentsize	8
	.align		4
        /*0000*/ 	.word	0x00000000
	.align		4
        /*0004*/ 	.word	0xffffffff
	.align		4
        /*0008*/ 	.word	0x00000000
	.align		4
        /*000c*/ 	.word	0xfffffffe
	.align		4
        /*0010*/ 	.word	0x00000000
	.align		4
        /*0014*/ 	.word	0xfffffffd
	.align		4
        /*0018*/ 	.word	0x00000000
	.align		4
        /*001c*/ 	.word	0xfffffffc


//--------------------- .text.default_function_kernel --------------------------
	.section	.text.default_function_kernel,"ax",@progbits
	.align	128
        .global         default_function_kernel
        .type           default_function_kernel,@function
        .size           default_function_kernel,(.L_x_15 - default_function_kernel)
        .other          default_function_kernel,@"STO_CUDA_ENTRY STV_DEFAULT"
default_function_kernel:
.text.default_function_kernel:
[----:B------:R-:W-:Y:S01]  /*0000*/  LDC R1, c[0x0][0x37c] ;  /* 0x0000df00ff017b82 */ /* 0x000fe20000000800 */
[----:B------:R-:W0:Y:S07]  /*0010*/  S2R R15, SR_CTAID.X ;  /* 0x00000000000f7919 */ /* 0x000e2e0000002500 */
[----:B------:R-:W1:Y:S01]  /*0020*/  LDC.64 R2, c[0x0][0x388] ;  /* 0x0000e200ff027b82 */ /* 0x000e620000000a00 */
[----:B------:R-:W2:Y:S01]  /*0030*/  LDCU.64 UR4, c[0x0][0x358] ;  /* 0x00006b00ff0477ac */ /* 0x000ea20008000a00 */
[----:B------:R-:W3:Y:S01]  /*0040*/  S2R R17, SR_TID.X ;  /* 0x0000000000117919 */ /* 0x000ee20000002100 */
[----:B0-----:R-:W-:-:S05]  /*0050*/  IMAD.HI.U32 R0, R15, 0x78787879, RZ ;  /* 0x787878790f007827 */ /* 0x001fca00078e00ff */
[----:B------:R-:W-:-:S05]  /*0060*/  SHF.R.U32.HI R0, RZ, 0x3, R0 ;  /* 0x00000003ff007819 */ /* 0x000fca0000011600 */
[C---:B------:R-:W-:Y:S02]  /*0070*/  IMAD R4, R0.reuse, 0x990, RZ ;  /* 0x0000099000047824 */ /* 0x040fe400078e02ff */
[----:B------:R-:W-:-:S03]  /*0080*/  IMAD R0, R0, -0x11, R15 ;  /* 0xffffffef00007824 */ /* 0x000fc600078e020f */
[----:B---3--:R-:W-:-:S04]  /*0090*/  LOP3.LUT R5, R4, R17, RZ, 0xfc, !PT ;  /* 0x0000001104057212 */ /* 0x008fc800078efcff */
[----:B------:R-:W-:-:S05]  /*00a0*/  LEA R5, R0, R5, 0x4 ;  /* 0x0000000500057211 */ /* 0x000fca00078e20ff */
[----:B-1----:R-:W-:-:S05]  /*00b0*/  IMAD.WIDE.U32 R2, R5, 0x4, R2 ;  /* 0x0000000405027825 */ /* 0x002fca00078e0002 */
[----:B--2---:R-:W2:Y:S04]  /*00c0*/  LDG.E.CONSTANT R0, desc[UR4][R2.64] ;  /* 0x0000000402007981 */ /* 0x004ea8000c1e9900 */
[----:B------:R-:W3:Y:S04]  /*00d0*/  LDG.E.CONSTANT R5, desc[UR4][R2.64+0x440] ;  /* 0x0004400402057981 */ /* 0x000ee8000c1e9900 */
[----:B------:R-:W4:Y:S04]  /*00e0*/  LDG.E.CONSTANT R7, desc[UR4][R2.64+0x880] ;  /* 0x0008800402077981 */ /* 0x000f28000c1e9900 */
[----:B------:R-:W5:Y:S04]  /*00f0*/  LDG.E.CONSTANT R9, desc[UR4][R2.64+0xcc0] ;  /* 0x000cc00402097981 */ /* 0x000f68000c1e9900 */
[----:B------:R-:W5:Y:S04]  /*0100*/  LDG.E.CONSTANT R11, desc[UR4][R2.64+0x1100] ;  /* 0x00110004020b7981 */ /* 0x000f68000c1e9900 */
[----:B------:R-:W5:Y:S04]  /*0110*/  LDG.E.CONSTANT R13, desc[UR4][R2.64+0x1540] ;  /* 0x00154004020d7981 */ /* 0x000f68000c1e9900 */
[----:B------:R-:W5:Y:S04]  /*0120*/  LDG.E.CONSTANT R6, desc[UR4][R2.64+0x1980] ;  /* 0x0019800402067981 */ /* 0x000f68000c1e9900 */
[----:B------:R-:W5:Y:S04]  /*0130*/  LDG.E.CONSTANT R8, desc[UR4][R2.64+0x1dc0] ;  /* 0x001dc00402087981 */ /* 0x000f68000c1e9900 */
[----:B------:R0:W5:Y:S01]  /*0140*/  LDG.E.CONSTANT R10, desc[UR4][R2.64+0x2200] ;  /* 0x00220004020a7981 */ /* 0x000162000c1e9900 */
[----:B--2---:R-:W-:-:S04]  /*0150*/  FFMA R0, R0, R0, RZ ;  /* 0x0000000000007223 */ /* 0x004fc800000000ff */
[----:B---3--:R-:W-:Y:S02]  /*0160*/  FFMA R0, R5, R5, R0 ;  /* 0x0000000505007223 */ /* 0x008fe40000000000 */
[----:B------:R-:W0:Y:S02]  /*0170*/  LDC.64 R4, c[0x0][0x380] ;  /* 0x0000e000ff047b82 */ /* 0x000e240000000a00 */
[----:B----4-:R-:W-:-:S04]  /*0180*/  FFMA R0, R7, R7, R0 ;  /* 0x0000000707007223 */ /* 0x010fc80000000000 */
[----:B-----5:R-:W-:-:S04]  /*0190*/  FFMA R0, R9, R9, R0 ;  /* 0x0000000909007223 */ /* 0x020fc80000000000 */
[----:B------:R-:W-:-:S04]  /*01a0*/  FFMA R0, R11, R11, R0 ;  /* 0x0000000b0b007223 */ /* 0x000fc80000000000 */
[----:B------:R-:W-:Y:S01]  /*01b0*/  FFMA R13, R13, R13, R0 ;  /* 0x0000000d0d0d7223 */ /* 0x000fe20000000000 */
[----:B------:R-:W-:-:S03]  /*01c0*/  SHF.L.U32 R0, R15, 0x4, RZ ;  /* 0x000000040f007819 */ /* 0x000fc600000006ff */
[----:B------:R-:W-:Y:S01]  /*01d0*/  FFMA R13, R6, R6, R13 ;  /* 0x00000006060d7223 */ /* 0x000fe2000000000d */
[----:B------:R-:W-:-:S03]  /*01e0*/  LOP3.LUT R7, R0, R17, RZ, 0xfc, !PT ;  /* 0x0000001100077212 */ /* 0x000fc600078efcff */
[----:B------:R-:W-:Y:S02]  /*01f0*/  FFMA R13, R8, R8, R13 ;  /* 0x00000008080d7223 */ /* 0x000fe4000000000d */
[----:B0-----:R-:W-:-:S04]  /*0200*/  IMAD.WIDE.U32 R2, R7, 0x4, R4 ;  /* 0x0000000407027825 */ /* 0x001fc800078e0004 */
[----:B------:R-:W-:-:S05]  /*0210*/  FFMA R13, R10, R10, R13 ;  /* 0x0000000a0a0d7223 */ /* 0x000fca000000000d */
[----:B------:R-:W-:Y:S01]  /*0220*/  STG.E desc[UR4][R2.64], R13 ;  /* 0x0000000d02007986 */ /* 0x000fe2000c101904 */
[----:B------:R-:W-:Y:S05]  /*0230*/  EXIT ;  /* 0x000000000000794d */ /* 0x000fea0003800000 */
.L_x_0:
[----:B------:R-:W-:-:S00]  /*0240*/  BRA `(.L_x_0) ;  /* 0xfffffffc00fc7947 */ /* 0x000fc0000383ffff */
[----:B------:R-:W-:-:S00]  /*0250*/  NOP ;  /* 0x0000000000007918 */ /* 0x000fc00000000000 */
        /* <DEDUP_REMOVED lines=10> */
.L_x_15:


//--------------------- .text.default_function_kernel_1 --------------------------
	.section	.text.default_function_kernel_1,"ax",@progbits
	.align	128
        .global         default_function_kernel_1
        .type           default_function_kernel_1,@function
        .size           default_function_kernel_1,(.L_x_14 - default_function_kernel_1)
        .other          default_function_kernel_1,@"STO_CUDA_ENTRY STV_DEFAULT"
default_function_kernel_1:
.text.default_function_kernel_1:
[----:B------:R-:W-:Y:S01]  /*0000*/  LDC R1, c[0x0][0x37c] ;  /* 0x0000df00ff017b82 */ /* 0x000fe20000000800 */
[----:B------:R-:W0:Y:S07]  /*0010*/  S2R R2, SR_TID.X ;  /* 0x0000000000027919 */ /* 0x000e2e0000002100 */
[----:B------:R-:W1:Y:S01]  /*0020*/  LDC.64 R8, c[0x0][0x388] ;  /* 0x0000e200ff087b82 */ /* 0x000e620000000a00 */
[----:B------:R-:W2:Y:S01]  /*0030*/  LDCU.64 UR4, c[0x0][0x358] ;  /* 0x00006b00ff0477ac */ /* 0x000ea20008000a00 */
[----:B------:R-:W3:Y:S06]  /*0040*/  S2R R5, SR_CTAID.X ;  /* 0x0000000000057919 */ /* 0x000eec0000002500 */
[----:B------:R-:W4:Y:S01]  /*0050*/  LDC.64 R6, c[0x0][0x390] ;  /* 0x0000e400ff067b82 */ /* 0x000f220000000a00 */
[--C-:B0-----:R-:W-:Y:S01]  /*0060*/  SHF.R.U32.HI R0, RZ, 0x3, R2.reuse ;  /* 0x00000003ff007819 */ /* 0x101fe20000011602 */
[----:B---3--:R-:W-:-:S04]  /*0070*/  IMAD R3, R5, 0x38, R2 ;  /* 0x0000003805037824 */ /* 0x008fc800078e0202 */
[----:B------:R-:W-:Y:S02]  /*0080*/  IMAD R0, R5, 0x7, R0 ;  /* 0x0000000705007824 */ /* 0x000fe400078e0200 */
[----:B------:R-:W-:-:S04]  /*0090*/  IMAD.HI.U32 R4, R3, -0xf0f0f0f, RZ ;  /* 0xf0f0f0f103047827 */ /* 0x000fc800078e00ff */
[----:B------:R-:W-:Y:S01]  /*00a0*/  IMAD.HI.U32 R2, R0, -0x29d47f29, RZ ;  /* 0xd62b80d700027827 */ /* 0x000fe200078e00ff */
[----:B------:R-:W-:Y:S02]  /*00b0*/  SHF.R.U32.HI R10, RZ, 0x8, R4 ;  /* 0x00000008ff0a7819 */ /* 0x000fe40000011604 */
[----:B------:R-:W0:Y:S02]  /*00c0*/  LDC.64 R4, c[0x0][0x398] ;  /* 0x0000e600ff047b82 */ /* 0x000e240000000a00 */
[----:B------:R-:W-:Y:S01]  /*00d0*/  SHF.R.U32.HI R11, RZ, 0x8, R2 ;  /* 0x00000008ff0b7819 */ /* 0x000fe20000011602 */
[----:B------:R-:W-:-:S04]  /*00e0*/  IMAD R10, R10, -0x110, R3 ;  /* 0xfffffef00a0a7824 */ /* 0x000fc800078e0203 */
[C---:B------:R-:W-:Y:S02]  /*00f0*/  IMAD R0, R11.reuse, -0x132, R0 ;  /* 0xfffffece0b007824 */ /* 0x040fe400078e0200 */
[----:B------:R-:W-:-:S03]  /*0100*/  IMAD R11, R11, 0x110, R10 ;  /* 0x000001100b0b7824 */ /* 0x000fc600078e020a */
[----:B------:R-:W-:Y:S01]  /*0110*/  LOP3.LUT R0, R0, 0xffff, RZ, 0xc0, !PT ;  /* 0x0000ffff00007812 */ /* 0x000fe200078ec0ff */
[----:B-1----:R-:W-:-:S06]  /*0120*/  IMAD.WIDE.U32 R10, R11, 0x4, R8 ;  /* 0x000000040b0a7825 */ /* 0x002fcc00078e0008 */
[----:B--2---:R-:W2:Y:S01]  /*0130*/  LDG.E.CONSTANT R10, desc[UR4][R10.64] ;  /* 0x000000040a0a7981 */ /* 0x004ea2000c1e9900 */
[----:B------:R-:W-:Y:S02]  /*0140*/  IMAD R0, R0, 0xf0f1, RZ ;  /* 0x0000f0f100007824 */ /* 0x000fe400078e02ff */
[----:B----4-:R-:W-:-:S03]  /*0150*/  IMAD.WIDE.U32 R6, R3, 0x4, R6 ;  /* 0x0000000403067825 */ /* 0x010fc600078e0006 */
[----:B------:R-:W-:-:S05]  /*0160*/  SHF.R.U32.HI R9, RZ, 0x15, R0 ;  /* 0x00000015ff097819 */ /* 0x000fca0000011600 */
[----:B0-----:R-:W-:Y:S02]  /*0170*/  IMAD.WIDE.U32 R8, R9, 0x4, R4 ;  /* 0x0000000409087825 */ /* 0x001fe400078e0004 */
[----:B------:R-:W3:Y:S04]  /*0180*/  LDG.E.CONSTANT R4, desc[UR4][R6.64] ;  /* 0x0000000406047981 */ /* 0x000ee8000c1e9900 */
[----:B------:R-:W3:Y:S01]  /*0190*/  LDG.E.CONSTANT R9, desc[UR4][R8.64] ;  /* 0x0000000408097981 */ /* 0x000ee2000c1e9900 */
[----:B------:R-:W-:Y:S01]  /*01a0*/  HFMA2 R5, -RZ, RZ, 1.4716796875, -0.0003793239593505859375 ;  /* 0x3de38e37ff057431 */ /* 0x000fe200000001ff */
[----:B------:R-:W-:Y:S04]  /*01b0*/  BSSY.RECONVERGENT B0, `(.L_x_1) ;  /* 0x000000e000007945 */ /* 0x000fe80003800200 */
[----:B--2---:R-:W-:-:S04]  /*01c0*/  FFMA R0, R10, R5, 9.9999997473787516356e-06 ;  /* 0x3727c5ac0a007423 */ /* 0x004fc80000000005 */
[----:B------:R-:W-:Y:S01]  /*01d0*/  VIADD R2, R0, 0xf3000000 ;  /* 0xf300000000027836 */ /* 0x000fe20000000000 */
[----:B------:R0:W1:Y:S04]  /*01e0*/  MUFU.RSQ R5, R0 ;  /* 0x0000000000057308 */ /* 0x0000680000001400 */
[----:B------:R-:W-:Y:S01]  /*01f0*/  ISETP.GT.U32.AND P0, PT, R2, 0x727fffff, PT ;  /* 0x727fffff0200780c */ /* 0x000fe20003f04070 */
[----:B---3--:R-:W-:-:S12]  /*0200*/  FMUL R4, R4, R9 ;  /* 0x0000000904047220 */ /* 0x008fd80000400000 */
[----:B01----:R-:W-:Y:S05]  /*0210*/  @!P0 BRA `(.L_x_2) ;  /* 0x00000000000c8947 */ /* 0x003fea0003800000 */
[----:B------:R-:W-:-:S07]  /*0220*/  MOV R9, 0x240 ;  /* 0x0000024000097802 */ /* 0x000fce0000000f00 */
[----:B------:R-:W-:Y:S05]  /*0230*/  CALL.REL.NOINC `($__internal_1_$__cuda_sm20_sqrt_rn_f32_slowpath) ;  /* 0x0000000400307944 */ /* 0x000fea0003c00000 */
[----:B------:R-:W-:Y:S05]  /*0240*/  BRA `(.L_x_3) ;  /* 0x0000000000107947 */ /* 0x000fea0003800000 */
.L_x_2:
[----:B------:R-:W-:Y:S01]  /*0250*/  FMUL.FTZ R7, R0, R5 ;  /* 0x0000000500077220 */ /* 0x000fe20000410000 */
[----:B------:R-:W-:-:S03]  /*0260*/  FMUL.FTZ R2, R5, 0.5 ;  /* 0x3f00000005027820 */ /* 0x000fc60000410000 */
[----:B------:R-:W-:-:S04]  /*0270*/  FFMA R0, -R7, R7, R0 ;  /* 0x0000000707007223 */ /* 0x000fc80000000100 */
[----:B------:R-:W-:-:S07]  /*0280*/  FFMA R2, R0, R2, R7 ;  /* 0x0000000200027223 */ /* 0x000fce0000000007 */
.L_x_3:
[----:B------:R-:W-:Y:S05]  /*0290*/  BSYNC.RECONVERGENT B0 ;  /* 0x0000000000007941 */ /* 0x000fea0003800200 */
.L_x_1:
[----:B------:R-:W-:Y:S01]  /*02a0*/  IADD3 R0, PT, PT, R2, 0x1800000, RZ ;  /* 0x0180000002007810 */ /* 0x000fe20007ffe0ff */
[----:B------:R-:W-:Y:S03]  /*02b0*/  BSSY.RECONVERGENT B0, `(.L_x_4) ;  /* 0x000000b000007945 */ /* 0x000fe60003800200 */
[----:B------:R-:W-:-:S04]  /*02c0*/  LOP3.LUT R0, R0, 0x7f800000, RZ, 0xc0, !PT ;  /* 0x7f80000000007812 */ /* 0x000fc800078ec0ff */
[----:B------:R-:W-:-:S13]  /*02d0*/  ISETP.GT.U32.AND P0, PT, R0, 0x1ffffff, PT ;  /* 0x01ffffff0000780c */ /* 0x000fda0003f04070 */
[----:B------:R-:W-:Y:S05]  /*02e0*/  @P0 BRA `(.L_x_5) ;  /* 0x00000000000c0947 */ /* 0x000fea0003800000 */
[----:B------:R-:W-:-:S07]  /*02f0*/  MOV R6, 0x310 ;  /* 0x0000031000067802 */ /* 0x000fce0000000f00 */
[----:B------:R-:W-:Y:S05]  /*0300*/  CALL.REL.NOINC `($__internal_0_$__cuda_sm20_rcp_rn_f32_slowpath) ;  /* 0x00000000002c7944 */ /* 0x000fea0003c00000 */
[----:B------:R-:W-:Y:S05]  /*0310*/  BRA `(.L_x_6) ;  /* 0x0000000000107947 */ /* 0x000fea0003800000 */
.L_x_5:
[----:B------:R-:W0:Y:S02]  /*0320*/  MUFU.RCP R5, R2 ;  /* 0x0000000200057308 */ /* 0x000e240000001000 */
[----:B0-----:R-:W-:-:S04]  /*0330*/  FFMA R0, R5, R2, -1 ;  /* 0xbf80000005007423 */ /* 0x001fc80000000002 */
[----:B------:R-:W-:-:S04]  /*0340*/  FADD.FTZ R0, -R0, -RZ ;  /* 0x800000ff00007221 */ /* 0x000fc80000010100 */
[----:B------:R-:W-:-:S07]  /*0350*/  FFMA R5, R5, R0, R5 ;  /* 0x0000000005057223 */ /* 0x000fce0000000005 */
.L_x_6:
[----:B------:R-:W-:Y:S05]  /*0360*/  BSYNC.RECONVERGENT B0 ;  /* 0x0000000000007941 */ /* 0x000fea0003800200 */
.L_x_4:
[----:B------:R-:W0:Y:S01]  /*0370*/  LDC.64 R6, c[0x0][0x380] ;  /* 0x0000e000ff067b82 */ /* 0x000e220000000a00 */
[----:B------:R-:W-:Y:S01]  /*0380*/  FMUL R5, R4, R5 ;  /* 0x0000000504057220 */ /* 0x000fe20000400000 */
[----:B0-----:R-:W-:-:S05]  /*0390*/  IMAD.WIDE.U32 R2, R3, 0x4, R6 ;  /* 0x0000000403027825 */ /* 0x001fca00078e0006 */
[----:B------:R-:W-:Y:S01]  /*03a0*/  STG.E desc[UR4][R2.64], R5 ;  /* 0x0000000502007986 */ /* 0x000fe2000c101904 */
[----:B------:R-:W-:Y:S05]  /*03b0*/  EXIT ;  /* 0x000000000000794d */ /* 0x000fea0003800000 */
        .weak           $__internal_0_$__cuda_sm20_rcp_rn_f32_slowpath
        .type           $__internal_0_$__cuda_sm20_rcp_rn_f32_slowpath,@function
        .size           $__internal_0_$__cuda_sm20_rcp_rn_f32_slowpath,($__internal_1_$__cuda_sm20_sqrt_rn_f32_slowpath - $__internal_0_$__cuda_sm20_rcp_rn_f32_slowpath)
$__internal_0_$__cuda_sm20_rcp_rn_f32_slowpath:
[----:B------:R-:W-:Y:S01]  /*03c0*/  IMAD.SHL.U32 R0, R2, 0x2, RZ ;  /* 0x0000000202007824 */ /* 0x000fe200078e00ff */
[----:B------:R-:W-:Y:S04]  /*03d0*/  BSSY.RECONVERGENT B1, `(.L_x_7) ;  /* 0x0000030000017945 */ /* 0x000fe80003800200 */
[----:B------:R-:W-:-:S04]  /*03e0*/  SHF.R.U32.HI R9, RZ, 0x18, R0 ;  /* 0x00000018ff097819 */ /* 0x000fc80000011600 */
[----:B------:R-:W-:-:S13]  /*03f0*/  ISETP.NE.U32.AND P0, PT, R9, RZ, PT ;  /* 0x000000ff0900720c */ /* 0x000fda0003f05070 */
[----:B------:R-:W-:Y:S05]  /*0400*/  @P0 BRA `(.L_x_8) ;  /* 0x0000000000280947 */ /* 0x000fea0003800000 */
[----:B------:R-:W-:-:S04]  /*0410*/  SHF.L.U32 R0, R2, 0x1, RZ ;  /* 0x0000000102007819 */ /* 0x000fc800000006ff */
[----:B------:R-:W-:-:S13]  /*0420*/  ISETP.NE.AND P0, PT, R0, RZ, PT ;  /* 0x000000ff0000720c */ /* 0x000fda0003f05270 */
[----:B------:R-:W-:Y:S01]  /*0430*/  @P0 FFMA R7, R2, 1.84467440737095516160e+19, RZ ;  /* 0x5f80000002070823 */ /* 0x000fe200000000ff */
[----:B------:R-:W-:Y:S08]  /*0440*/  @!P0 MUFU.RCP R5, R2 ;  /* 0x0000000200058308 */ /* 0x000ff00000001000 */
[----:B------:R-:W0:Y:S02]  /*0450*/  @P0 MUFU.RCP R0, R7 ;  /* 0x0000000700000308 */ /* 0x000e240000001000 */
[----:B0-----:R-:W-:-:S04]  /*0460*/  @P0 FFMA R8, R7, R0, -1 ;  /* 0xbf80000007080423 */ /* 0x001fc80000000000 */
[----:B------:R-:W-:-:S04]  /*0470*/  @P0 FADD.FTZ R9, -R8, -RZ ;  /* 0x800000ff08090221 */ /* 0x000fc80000010100 */
[----:B------:R-:W-:-:S04]  /*0480*/  @P0 FFMA R0, R0, R9, R0 ;  /* 0x0000000900000223 */ /* 0x000fc80000000000 */
[----:B------:R-:W-:Y:S01]  /*0490*/  @P0 FFMA R5, R0, 1.84467440737095516160e+19, RZ ;  /* 0x5f80000000050823 */ /* 0x000fe200000000ff */
[----:B------:R-:W-:Y:S06]  /*04a0*/  BRA `(.L_x_9) ;  /* 0x0000000000887947 */ /* 0x000fec0003800000 */
.L_x_8:
[----:B------:R-:W-:-:S05]  /*04b0*/  VIADD R11, R9, 0xffffff03 ;  /* 0xffffff03090b7836 */ /* 0x000fca0000000000 */
[----:B------:R-:W-:-:S13]  /*04c0*/  ISETP.GT.U32.AND P0, PT, R11, 0x1, PT ;  /* 0x000000010b00780c */ /* 0x000fda0003f04070 */
[----:B------:R-:W-:Y:S05]  /*04d0*/  @P0 BRA `(.L_x_10) ;  /* 0x0000000000780947 */ /* 0x000fea0003800000 */
[----:B------:R-:W-:Y:S02]  /*04e0*/  LOP3.LUT R0, R2, 0x7fffff, RZ, 0xc0, !PT ;  /* 0x007fffff02007812 */ /* 0x000fe400078ec0ff */
[----:B------:R-:W-:Y:S02]  /*04f0*/  MOV R10, 0x3 ;  /* 0x00000003000a7802 */ /* 0x000fe40000000f00 */
[----:B------:R-:W-:Y:S02]  /*0500*/  LOP3.LUT R0, R0, 0x3f800000, RZ, 0xfc, !PT ;  /* 0x3f80000000007812 */ /* 0x000fe400078efcff */
[----:B------:R-:W-:Y:S02]  /*0510*/  SHF.L.U32 R10, R10, R11, RZ ;  /* 0x0000000b0a0a7219 */ /* 0x000fe400000006ff */
[----:B------:R-:W0:Y:S02]  /*0520*/  MUFU.RCP R5, R0 ;  /* 0x0000000000057308 */ /* 0x000e240000001000 */
[----:B0-----:R-:W-:-:S04]  /*0530*/  FFMA R7, R0, R5, -1 ;  /* 0xbf80000000077423 */ /* 0x001fc80000000005 */
[----:B------:R-:W-:-:S04]  /*0540*/  FADD.FTZ R8, -R7, -RZ ;  /* 0x800000ff07087221 */ /* 0x000fc80000010100 */
[CCC-:B------:R-:W-:Y:S01]  /*0550*/  FFMA.RM R7, R5.reuse, R8.reuse, R5.reuse ;  /* 0x0000000805077223 */ /* 0x1c0fe20000004005 */
[----:B------:R-:W-:-:S04]  /*0560*/  FFMA.RP R8, R5, R8, R5 ;  /* 0x0000000805087223 */ /* 0x000fc80000008005 */
[C---:B------:R-:W-:Y:S02]  /*0570*/  LOP3.LUT R5, R7.reuse, 0x7fffff, RZ, 0xc0, !PT ;  /* 0x007fffff07057812 */ /* 0x040fe400078ec0ff */
[----:B------:R-:W-:Y:S02]  /*0580*/  FSETP.NEU.FTZ.AND P0, PT, R7, R8, PT ;  /* 0x000000080700720b */ /* 0x000fe40003f1d000 */
[----:B------:R-:W-:Y:S02]  /*0590*/  LOP3.LUT R5, R5, 0x800000, RZ, 0xfc, !PT ;  /* 0x0080000005057812 */ /* 0x000fe400078efcff */
[----:B------:R-:W-:Y:S02]  /*05a0*/  SEL R7, RZ, 0xffffffff, !P0 ;  /* 0xffffffffff077807 */ /* 0x000fe40004000000 */
[----:B------:R-:W-:-:S03]  /*05b0*/  LOP3.LUT R10, R10, R5, RZ, 0xc0, !PT ;  /* 0x000000050a0a7212 */ /* 0x000fc600078ec0ff */
[----:B------:R-:W-:Y:S01]  /*05c0*/  IMAD.MOV R0, RZ, RZ, -R7 ;  /* 0x000000ffff007224 */ /* 0x000fe200078e0a07 */
[----:B------:R-:W-:-:S04]  /*05d0*/  SHF.R.U32.HI R10, RZ, R11, R10 ;  /* 0x0000000bff0a7219 */ /* 0x000fc8000001160a */
[----:B------:R-:W-:Y:S02]  /*05e0*/  LOP3.LUT P1, RZ, R0, R11, R5, 0xf8, !PT ;  /* 0x0000000b00ff7212 */ /* 0x000fe4000782f805 */
[C---:B------:R-:W-:Y:S02]  /*05f0*/  LOP3.LUT P0, RZ, R10.reuse, 0x1, RZ, 0xc0, !PT ;  /* 0x000000010aff7812 */ /* 0x040fe4000780c0ff */
[----:B------:R-:W-:-:S04]  /*0600*/  LOP3.LUT P2, RZ, R10, 0x2, RZ, 0xc0, !PT ;  /* 0x000000020aff7812 */ /* 0x000fc8000784c0ff */
[----:B------:R-:W-:Y:S02]  /*0610*/  PLOP3.LUT P0, PT, P0, P1, P2, 0xe0, 0x0 ;  /* 0x000000000000781c */ /* 0x000fe40000703c20 */
[----:B------:R-:W-:Y:S02]  /*0620*/  LOP3.LUT P1, RZ, R2, 0x7fffff, RZ, 0xc0, !PT ;  /* 0x007fffff02ff7812 */ /* 0x000fe4000782c0ff */
[----:B------:R-:W-:-:S04]  /*0630*/  SEL R0, RZ, 0x1, !P0 ;  /* 0x00000001ff007807 */ /* 0x000fc80004000000 */
[----:B------:R-:W-:-:S04]  /*0640*/  IADD3 R0, PT, PT, -R0, RZ, RZ ;  /* 0x000000ff00007210 */ /* 0x000fc80007ffe1ff */
[----:B------:R-:W-:Y:S01]  /*0650*/  ISETP.GE.AND P0, PT, R0, RZ, PT ;  /* 0x000000ff0000720c */ /* 0x000fe20003f06270 */
[----:B------:R-:W-:-:S05]  /*0660*/  VIADD R0, R9, 0xffffff04 ;  /* 0xffffff0409007836 */ /* 0x000fca0000000000 */
[----:B------:R-:W-:-:S07]  /*0670*/  SHF.R.U32.HI R5, RZ, R0, R5 ;  /* 0x00000000ff057219 */ /* 0x000fce0000011605 */
[----:B------:R-:W-:-:S04]  /*0680*/  @!P0 IADD3 R5, PT, PT, R5, 0x1, RZ ;  /* 0x0000000105058810 */ /* 0x000fc80007ffe0ff */
[----:B------:R-:W-:-:S04]  /*0690*/  @!P1 SHF.L.U32 R5, R5, 0x1, RZ ;  /* 0x0000000105059819 */ /* 0x000fc800000006ff */
[----:B------:R-:W-:Y:S01]  /*06a0*/  LOP3.LUT R5, R5, 0x80000000, R2, 0xf8, !PT ;  /* 0x8000000005057812 */ /* 0x000fe200078ef802 */
[----:B------:R-:W-:Y:S06]  /*06b0*/  BRA `(.L_x_9) ;  /* 0x0000000000047947 */ /* 0x000fec0003800000 */
.L_x_10:
[----:B------:R0:W1:Y:S02]  /*06c0*/  MUFU.RCP R5, R2 ;  /* 0x0000000200057308 */ /* 0x0000640000001000 */
.L_x_9:
[----:B------:R-:W-:Y:S05]  /*06d0*/  BSYNC.RECONVERGENT B1 ;  /* 0x0000000000017941 */ /* 0x000fea0003800200 */
.L_x_7:
[----:B------:R-:W-:-:S04]  /*06e0*/  IMAD.MOV.U32 R7, RZ, RZ, 0x0 ;  /* 0x00000000ff077424 */ /* 0x000fc800078e00ff */
[----:B01----:R-:W-:Y:S05]  /*06f0*/  RET.REL.NODEC R6 `(default_function_kernel_1) ;  /* 0xfffffff806407950 */ /* 0x003fea0003c3ffff */
        .weak           $__internal_1_$__cuda_sm20_sqrt_rn_f32_slowpath
        .type           $__internal_1_$__cuda_sm20_sqrt_rn_f32_slowpath,@function
        .size           $__internal_1_$__cuda_sm20_sqrt_rn_f32_slowpath,(.L_x_14 - $__internal_1_$__cuda_sm20_sqrt_rn_f32_slowpath)
$__internal_1_$__cuda_sm20_sqrt_rn_f32_slowpath:
[----:B------:R-:W-:-:S13]  /*0700*/  LOP3.LUT P0, RZ, R0, 0x7fffffff, RZ, 0xc0, !PT ;  /* 0x7fffffff00ff7812 */ /* 0x000fda000780c0ff */
[----:B------:R-:W-:Y:S01]  /*0710*/  @!P0 MOV R2, R0 ;  /* 0x0000000000028202 */ /* 0x000fe20000000f00 */
[----:B------:R-:W-:Y:S06]  /*0720*/  @!P0 BRA `(.L_x_11) ;  /* 0x0000000000408947 */ /* 0x000fec0003800000 */
[----:B------:R-:W-:-:S13]  /*0730*/  FSETP.GEU.FTZ.AND P0, PT, R0, RZ, PT ;  /* 0x000000ff0000720b */ /* 0x000fda0003f1e000 */
[----:B------:R-:W-:Y:S01]  /*0740*/  @!P0 MOV R2, 0x7fffffff ;  /* 0x7fffffff00028802 */ /* 0x000fe20000000f00 */
[----:B------:R-:W-:Y:S06]  /*0750*/  @!P0 BRA `(.L_x_11) ;  /* 0x0000000000348947 */ /* 0x000fec0003800000 */
[----:B------:R-:W-:-:S13]  /*0760*/  FSETP.GTU.FTZ.AND P0, PT, |R0|, +INF , PT ;  /* 0x7f8000000000780b */ /* 0x000fda0003f1c200 */
[----:B------:R-:W-:Y:S01]  /*0770*/  @P0 FADD.FTZ R2, R0, 1 ;  /* 0x3f80000000020421 */ /* 0x000fe20000010000 */
[----:B------:R-:W-:Y:S06]  /*0780*/  @P0 BRA `(.L_x_11) ;  /* 0x0000000000280947 */ /* 0x000fec0003800000 */
[----:B------:R-:W-:-:S13]  /*0790*/  FSETP.NEU.FTZ.AND P0, PT, |R0|, +INF , PT ;  /* 0x7f8000000000780b */ /* 0x000fda0003f1d200 */
[----:B------:R-:W-:-:S04]  /*07a0*/  @P0 FFMA R5, R0, 1.84467440737095516160e+19, RZ ;  /* 0x5f80000000050823 */ /* 0x000fc800000000ff */
[----:B------:R-:W0:Y:S02]  /*07b0*/  @P0 MUFU.RSQ R2, R5 ;  /* 0x0000000500020308 */ /* 0x000e240000001400 */
[----:B0-----:R-:W-:Y:S01]  /*07c0*/  @P0 FMUL.FTZ R6, R5, R2 ;  /* 0x0000000205060220 */ /* 0x001fe20000410000 */
[----:B------:R-:W-:Y:S01]  /*07d0*/  @P0 FMUL.FTZ R8, R2, 0.5 ;  /* 0x3f00000002080820 */ /* 0x000fe20000410000 */
[----:B------:R-:W-:Y:S02]  /*07e0*/  @!P0 IMAD.MOV.U32 R2, RZ, RZ, R0 ;  /* 0x000000ffff028224 */ /* 0x000fe400078e0000 */
[----:B------:R-:W-:-:S04]  /*07f0*/  @P0 FADD.FTZ R7, -R6, -RZ ;  /* 0x800000ff06070221 */ /* 0x000fc80000010100 */
[----:B------:R-:W-:-:S04]  /*0800*/  @P0 FFMA R7, R6, R7, R5 ;  /* 0x0000000706070223 */ /* 0x000fc80000000005 */
[----:B------:R-:W-:-:S04]  /*0810*/  @P0 FFMA R7, R7, R8, R6 ;  /* 0x0000000807070223 */ /* 0x000fc80000000006 */
[----:B------:R-:W-:-:S07]  /*0820*/  @P0 FMUL.FTZ R2, R7, 2.3283064365386962891e-10 ;  /* 0x2f80000007020820 */ /* 0x000fce0000410000 */
.L_x_11:
[----:B------:R-:W-:Y:S01]  /*0830*/  HFMA2 R7, -RZ, RZ, 0, 0 ;  /* 0x00000000ff077431 */ /* 0x000fe200000001ff */
[----:B------:R-:W-:-:S04]  /*0840*/  MOV R6, R9 ;  /* 0x0000000900067202 */ /* 0x000fc80000000f00 */
[----:B------:R-:W-:Y:S05]  /*0850*/  RET.REL.NODEC R6 `(default_function_kernel_1) ;  /* 0xfffffff406e87950 */ /* 0x000fea0003c3ffff */
.L_x_12:
        /* <DEDUP_REMOVED lines=10> */
.L_x_14:


//--------------------- .nv.shared.reserved.0     --------------------------
	.section	.nv.shared.reserved.0,"aw",@nobits
	.weak		__nv_reservedSMEM_offset_0_alias
	.size		__nv_reservedSMEM_offset_0_alias, 0, 64
	.other		__nv_reservedSMEM_offset_0_alias,@"STO_CUDA_RESERVED_SHARED STV_DEFAULT"
__nv_reservedSMEM_offset_0_alias:
	.zero		0
	.zero		64


//--------------------- .nv.constant0.default_function_kernel --------------------------
	.section	.nv.constant0.default_function_kernel,"a",@progbits
	.sectionflags	@""
	.align	4
.nv.constant0.default_function_kernel:
	.zero		912


//--------------------- .nv.constant0.default_function_kernel_1 --------------------------
	.section	.nv.constant0.default_function_kernel_1,"a",@progbits
	.sectionflags	@""
	.align	4
.nv.constant0.default_function_kernel_1:
	.zero		928


//--------------------- SYMBOLS --------------------------

	.type		.nv.reservedSmem.offset0,@object
	.size		.nv.reservedSmem.offset0,0x4
